//
// Generated by NVIDIA NVVM Compiler
//
// Compiler Build ID: CL-36424714
// Cuda compilation tools, release 13.0, V13.0.88
// Based on NVVM 20.0.0
//

.version 9.0
.target sm_100
.address_size 64

	// .globl	_Z6kernelv
.extern .func  (.param .b32 func_retval0) vprintf
(
	.param .b64 vprintf_param_0,
	.param .b64 vprintf_param_1
)
;
.global .align 1 .b8 $str[23] = {84, 104, 114, 101, 97, 100, 32, 37, 100, 32, 105, 110, 32, 98, 108, 111, 99, 107, 32, 37, 100, 10};

.visible .entry _Z6kernelv()
{
	.local .align 8 .b8 	__local_depot0[8];
	.reg .b64 	%SP;
	.reg .b64 	%SPL;
	.reg .b32 	%r<5>;
	.reg .b64 	%rd<5>;

	mov.u64 	%SPL, __local_depot0;
	cvta.local.u64 	%SP, %SPL;
	add.u64 	%rd1, %SP, 0;
	add.u64 	%rd2, %SPL, 0;
	mov.u32 	%r1, %tid.x;
	mov.u32 	%r2, %ctaid.x;
	st.local.v2.u32 	[%rd2], {%r1, %r2};
	mov.u64 	%rd3, $str;
	cvta.global.u64 	%rd4, %rd3;
	{ // callseq 0, 0
	.param .b64 param0;
	st.param.b64 	[param0], %rd4;
	.param .b64 param1;
	st.param.b64 	[param1], %rd1;
	.param .b32 retval0;
	call.uni (retval0), 
	vprintf, 
	(
	param0, 
	param1
	);
	ld.param.b32 	%r3, [retval0];
	} // callseq 0
	ret;

}


// ===== COMPILED SASS (sm_100) =====

	.target	sm_100

	.elftype	@"ET_EXEC"


//--------------------- .note.nv.tkinfo           --------------------------
	.section	.note.nv.tkinfo,"",@"SHT_NOTE"
	.sectionflags	@"SHF_NOTE_NV_TKINFO"
	.tkinfo
        /*0018*/ 	.word	0x00000002
        /*0030*/ 	.string	""
        /*0030*/ 	.string	"ptxas"
        /*0030*/ 	.string	"Cuda compilation tools, release 13.0, V13.0.88"
        /*0030*/ 	.string	"Build cuda_13.0.r13.0/compiler.36424714_0"
        /*0030*/ 	.string	"-arch sm_100 -m 64 "



//--------------------- .note.nv.cuinfo           --------------------------
	.section	.note.nv.cuinfo,"",@"SHT_NOTE"
	.sectionflags	@"SHF_NOTE_NV_CUINFO"
        /*0018*/ 	.short	0x0002
        /*001a*/ 	.short	0x0064
        /*001c*/ 	.short	0x0082
	.zero		2


//--------------------- .nv.info                  --------------------------
	.section	.nv.info,"",@"SHT_CUDA_INFO"
	.align	4


	//----- nvinfo : EIATTR_REGCOUNT
	.align		4
        /*0000*/ 	.byte	0x04, 0x2f
        /*0002*/ 	.short	(.L_2 - .L_1)
	.align		4
.L_1:
        /*0004*/ 	.word	index@(_Z6kernelv)
        /*0008*/ 	.word	0x00000018


	//----- nvinfo : EIATTR_FRAME_SIZE
	.align		4
.L_2:
        /*000c*/ 	.byte	0x04, 0x11
        /*000e*/ 	.short	(.L_4 - .L_3)
	.align		4
.L_3:
        /*0010*/ 	.word	index@(_Z6kernelv)
        /*0014*/ 	.word	0x00000008


	//----- nvinfo : EIATTR_MIN_STACK_SIZE
	.align		4
.L_4:
        /*0018*/ 	.byte	0x04, 0x12
        /*001a*/ 	.short	(.L_6 - .L_5)
	.align		4
.L_5:
        /*001c*/ 	.word	index@(_Z6kernelv)
        /*0020*/ 	.word	0x00000008
.L_6:


//--------------------- .nv.compat                --------------------------
	.section	.nv.compat,"",@"SHT_CUDA_COMPAT_INFO"
	.align	4
        /*0000*/ 	.byte	0x02, 0x09, 0x00, 0x00, 0x02, 0x02, 0x01, 0x00, 0x02, 0x05, 0x05, 0x00, 0x03, 0x07, 0x01, 0x01
        /*0010*/ 	.byte	0x02, 0x03, 0x00, 0x00, 0x02, 0x06, 0x01, 0x00, 0x04, 0x0b, 0x08, 0x00, 0x09, 0x00, 0x00, 0x00
        /*0020*/ 	.byte	0x00, 0x00, 0x00, 0x00


//--------------------- .nv.info._Z6kernelv       --------------------------
	.section	.nv.info._Z6kernelv,"",@"SHT_CUDA_INFO"
	.sectionflags	@""
	.align	4


	//----- nvinfo : EIATTR_CUDA_API_VERSION
	.align		4
        /*0000*/ 	.byte	0x04, 0x37
        /*0002*/ 	.short	(.L_8 - .L_7)
.L_7:
        /*0004*/ 	.word	0x00000082


	//----- nvinfo : EIATTR_SPARSE_MMA_MASK
	.align		4
.L_8:
        /*0008*/ 	.byte	0x03, 0x50
        /*000a*/ 	.short	0x0000


	//----- nvinfo : EIATTR_MAXREG_COUNT
	.align		4
        /*000c*/ 	.byte	0x03, 0x1b
        /*000e*/ 	.short	0x00ff


	//----- nvinfo : EIATTR_EXTERNS
	.align		4
        /*0010*/ 	.byte	0x04, 0x0f
        /*0012*/ 	.short	(.L_10 - .L_9)


	//   ....[0]....
	.align		4
.L_9:
        /*0014*/ 	.word	index@(vprintf)


	//----- nvinfo : EIATTR_MERCURY_ISA_VERSION
	.align		4
.L_10:
        /*0018*/ 	.byte	0x03, 0x5f
        /*001a*/ 	.short	0x0101


	//----- nvinfo : EIATTR_VRC_CTA_INIT_COUNT
	.align		4
        /*001c*/ 	.byte	0x02, 0x4a
	.zero		1
	.zero		1


	//----- nvinfo : EIATTR_SYSCALL_OFFSETS
	.align		4
        /*0020*/ 	.byte	0x04, 0x46
        /*0022*/ 	.short	(.L_12 - .L_11)


	//   ....[0]....
.L_11:
        /*0024*/ 	.word	0x000000f0


	//----- nvinfo : EIATTR_EXIT_INSTR_OFFSETS
	.align		4
.L_12:
        /*0028*/ 	.byte	0x04, 0x1c
        /*002a*/ 	.short	(.L_14 - .L_13)


	//   ....[0]....
.L_13:
        /*002c*/ 	.word	0x00000100


	//----- nvinfo : EIATTR_SW_WAR
	.align		4
.L_14:
        /*0030*/ 	.byte	0x04, 0x36
        /*0032*/ 	.short	(.L_16 - .L_15)
.L_15:
        /*0034*/ 	.word	0x00000008
.L_16:


//--------------------- .nv.callgraph             --------------------------
	.section	.nv.callgraph,"",@"SHT_CUDA_CALLGRAPH"
	.align	4
	.sectionentsize	8
	.align		4
        /*0000*/ 	.word	0x00000000
	.align		4
        /*0004*/ 	.word	0xffffffff
	.align		4
        /*0008*/ 	.word	index@(_Z6kernelv)
	.align		4
        /*000c*/ 	.word	index@(vprintf)
	.align		4
        /*0010*/ 	.word	0x00000000
	.align		4
        /*0014*/ 	.word	0xfffffffe
	.align		4
        /*0018*/ 	.word	0x00000000
	.align		4
        /*001c*/ 	.word	0xfffffffd
	.align		4
        /*0020*/ 	.word	0x00000000
	.align		4
        /*0024*/ 	.word	0xfffffffc


//--------------------- .nv.constant4             --------------------------
	.section	.nv.constant4,"a",@progbits
	.align	8
	.align		8
.nv.constant4:
        /*0000*/ 	.dword	vprintf
	.align		8
        /*0008*/ 	.dword	$str


//--------------------- .text._Z6kernelv          --------------------------
	.section	.text._Z6kernelv,"ax",@progbits
	.align	128
        .global         _Z6kernelv
        .type           _Z6kernelv,@function
        .size           _Z6kernelv,(.L_x_2 - _Z6kernelv)
        .other          _Z6kernelv,@"STO_CUDA_ENTRY STV_DEFAULT"
_Z6kernelv:
.text._Z6kernelv:
[----:B------:R-:W0:Y:S01]  /*0000*/  LDC R1, c[0x0][0x37c] ;  /* 0x0000df00ff017b82 */ /* 0x000e220000000800 */
[----:B------:R-:W1:Y:S01]  /*0010*/  S2R R8, SR_TID.X ;  /* 0x0000000000087919 */ /* 0x000e620000002100 */
[----:B0-----:R-:W-:Y:S01]  /*0020*/  VIADD R1, R1, 0xfffffff8 ;  /* 0xfffffff801017836 */ /* 0x001fe20000000000 */
[----:B------:R-:W-:Y:S01]  /*0030*/  MOV R0, 0x0 ;  /* 0x0000000000007802 */ /* 0x000fe20000000f00 */
[----:B------:R-:W0:Y:S01]  /*0040*/  LDCU UR4, c[0x0][0x2f8] ;  /* 0x00005f00ff0477ac */ /* 0x000e220008000800 */
[----:B------:R-:W1:Y:S03]  /*0050*/  S2R R9, SR_CTAID.X ;  /* 0x0000000000097919 */ /* 0x000e660000002500 */
[----:B------:R2:W3:Y:S01]  /*0060*/  LDC.64 R2, c[0x4][R0] ;  /* 0x0100000000027b82 */ /* 0x0004e20000000a00 */
[----:B------:R-:W4:Y:S01]  /*0070*/  LDCU.64 UR6, c[0x4][0x8] ;  /* 0x01000100ff0677ac */ /* 0x000f220008000a00 */
[----:B------:R-:W5:Y:S01]  /*0080*/  LDCU UR5, c[0x0][0x2fc] ;  /* 0x00005f80ff0577ac */ /* 0x000f620008000800 */
[----:B0-----:R-:W-:Y:S01]  /*0090*/  IADD3 R6, P0, PT, R1, UR4, RZ ;  /* 0x0000000401067c10 */ /* 0x001fe2000ff1e0ff */
[----:B----4-:R-:W-:Y:S01]  /*00a0*/  IMAD.U32 R4, RZ, RZ, UR6 ;  /* 0x00000006ff047e24 */ /* 0x010fe2000f8e00ff */
[----:B------:R-:W-:-:S03]  /*00b0*/  MOV R5, UR7 ;  /* 0x0000000700057c02 */ /* 0x000fc60008000f00 */
[----:B-----5:R-:W-:Y:S01]  /*00c0*/  IMAD.X R7, RZ, RZ, UR5, P0 ;  /* 0x00000005ff077e24 */ /* 0x020fe200080e06ff */
[----:B-1----:R2:W-:Y:S07]  /*00d0*/  STL.64 [R1], R8 ;  /* 0x0000000801007387 */ /* 0x0025ee0000100a00 */
[----:B------:R-:W-:-:S07]  /*00e0*/  LEPC R20, `(.L_x_0) ;  /* 0x000000001014794e */ /* 0x000fce0000000000 */
[----:B--23--:R-:W-:Y:S05]  /*00f0*/  CALL.ABS.NOINC R2 ;  /* 0x0000000002007343 */ /* 0x00cfea0003c00000 */
.L_x_0:
[----:B------:R-:W-:Y:S05]  /*0100*/  EXIT ;  /* 0x000000000000794d */ /* 0x000fea0003800000 */
.L_x_1:
[----:B------:R-:W-:-:S00]  /*0110*/  BRA `(.L_x_1) ;  /* 0xfffffffc00fc7947 */ /* 0x000fc0000383ffff */
[----:B------:R-:W-:-:S00]  /*0120*/  NOP ;  /* 0x0000000000007918 */ /* 0x000fc00000000000 */
        /* <DEDUP_REMOVED lines=13> */
.L_x_2:


//--------------------- .nv.global.init           --------------------------
	.section	.nv.global.init,"aw",@progbits
.nv.global.init:
	.type		$str,@object
	.size		$str,(.L_0 - $str)
$str:
        /*0000*/ 	.byte	0x54, 0x68, 0x72, 0x65, 0x61, 0x64, 0x20, 0x25, 0x64, 0x20, 0x69, 0x6e, 0x20, 0x62, 0x6c, 0x6f
        /*0010*/ 	.byte	0x63, 0x6b, 0x20, 0x25, 0x64, 0x0a, 0x00
.L_0:


//--------------------- .nv.shared.reserved.0     --------------------------
	.section	.nv.shared.reserved.0,"aw",@nobits
	.weak		__nv_reservedSMEM_offset_0_alias
	.size		__nv_reservedSMEM_offset_0_alias, 0, 64
	.other		__nv_reservedSMEM_offset_0_alias,@"STO_CUDA_RESERVED_SHARED STV_DEFAULT"
__nv_reservedSMEM_offset_0_alias:
	.zero		0
	.zero		64


//--------------------- .nv.constant0._Z6kernelv  --------------------------
	.section	.nv.constant0._Z6kernelv,"a",@progbits
	.sectionflags	@""
	.align	4
.nv.constant0._Z6kernelv:
	.zero		896


//--------------------- SYMBOLS --------------------------

	.type		.nv.reservedSmem.offset0,@object
	.size		.nv.reservedSmem.offset0,0x4
	.type		vprintf,@function
